//
// Generated by NVIDIA NVVM Compiler
//
// Compiler Build ID: CL-36424714
// Cuda compilation tools, release 13.0, V13.0.88
// Based on NVVM 20.0.0
//

.version 9.0
.target sm_100
.address_size 64

	// .globl	_Z16helloWorldKernelv
.extern .func  (.param .b32 func_retval0) vprintf
(
	.param .b64 vprintf_param_0,
	.param .b64 vprintf_param_1
)
;
.global .align 1 .b8 $str[26] = {104, 101, 108, 108, 111, 32, 119, 111, 114, 108, 100, 32, 102, 114, 111, 109, 32, 116, 104, 101, 32, 103, 112, 117, 10};

.visible .entry _Z16helloWorldKernelv()
{
	.reg .b32 	%r<3>;
	.reg .b64 	%rd<3>;

	mov.u64 	%rd1, $str;
	cvta.global.u64 	%rd2, %rd1;
	{ // callseq 0, 0
	.param .b64 param0;
	st.param.b64 	[param0], %rd2;
	.param .b64 param1;
	st.param.b64 	[param1], 0;
	.param .b32 retval0;
	call.uni (retval0), 
	vprintf, 
	(
	param0, 
	param1
	);
	ld.param.b32 	%r1, [retval0];
	} // callseq 0
	ret;

}


// ===== COMPILED SASS (sm_100) =====

	.target	sm_100

	.elftype	@"ET_EXEC"


//--------------------- .note.nv.tkinfo           --------------------------
	.section	.note.nv.tkinfo,"",@"SHT_NOTE"
	.sectionflags	@"SHF_NOTE_NV_TKINFO"
	.tkinfo
        /*0018*/ 	.word	0x00000002
        /*0030*/ 	.string	""
        /*0030*/ 	.string	"ptxas"
        /*0030*/ 	.string	"Cuda compilation tools, release 13.0, V13.0.88"
        /*0030*/ 	.string	"Build cuda_13.0.r13.0/compiler.36424714_0"
        /*0030*/ 	.string	"-arch sm_100 -m 64 "



//--------------------- .note.nv.cuinfo           --------------------------
	.section	.note.nv.cuinfo,"",@"SHT_NOTE"
	.sectionflags	@"SHF_NOTE_NV_CUINFO"
        /*0018*/ 	.short	0x0002
        /*001a*/ 	.short	0x0064
        /*001c*/ 	.short	0x0082
	.zero		2


//--------------------- .nv.info                  --------------------------
	.section	.nv.info,"",@"SHT_CUDA_INFO"
	.align	4


	//----- nvinfo : EIATTR_REGCOUNT
	.align		4
        /*0000*/ 	.byte	0x04, 0x2f
        /*0002*/ 	.short	(.L_2 - .L_1)
	.align		4
.L_1:
        /*0004*/ 	.word	index@(_Z16helloWorldKernelv)
        /*0008*/ 	.word	0x00000018


	//----- nvinfo : EIATTR_FRAME_SIZE
	.align		4
.L_2:
        /*000c*/ 	.byte	0x04, 0x11
        /*000e*/ 	.short	(.L_4 - .L_3)
	.align		4
.L_3:
        /*0010*/ 	.word	index@(_Z16helloWorldKernelv)
        /*0014*/ 	.word	0x00000000


	//----- nvinfo : EIATTR_MIN_STACK_SIZE
	.align		4
.L_4:
        /*0018*/ 	.byte	0x04, 0x12
        /*001a*/ 	.short	(.L_6 - .L_5)
	.align		4
.L_5:
        /*001c*/ 	.word	index@(_Z16helloWorldKernelv)
        /*0020*/ 	.word	0x00000000
.L_6:


//--------------------- .nv.compat                --------------------------
	.section	.nv.compat,"",@"SHT_CUDA_COMPAT_INFO"
	.align	4
        /*0000*/ 	.byte	0x02, 0x09, 0x00, 0x00, 0x02, 0x02, 0x01, 0x00, 0x02, 0x05, 0x05, 0x00, 0x03, 0x07, 0x01, 0x01
        /*0010*/ 	.byte	0x02, 0x03, 0x00, 0x00, 0x02, 0x06, 0x01, 0x00, 0x04, 0x0b, 0x08, 0x00, 0x09, 0x00, 0x00, 0x00
        /*0020*/ 	.byte	0x00, 0x00, 0x00, 0x00


//--------------------- .nv.info._Z16helloWorldKernelv --------------------------
	.section	.nv.info._Z16helloWorldKernelv,"",@"SHT_CUDA_INFO"
	.sectionflags	@""
	.align	4


	//----- nvinfo : EIATTR_CUDA_API_VERSION
	.align		4
        /*0000*/ 	.byte	0x04, 0x37
        /*0002*/ 	.short	(.L_8 - .L_7)
.L_7:
        /*0004*/ 	.word	0x00000082


	//----- nvinfo : EIATTR_SPARSE_MMA_MASK
	.align		4
.L_8:
        /*0008*/ 	.byte	0x03, 0x50
        /*000a*/ 	.short	0x0000


	//----- nvinfo : EIATTR_MAXREG_COUNT
	.align		4
        /*000c*/ 	.byte	0x03, 0x1b
        /*000e*/ 	.short	0x00ff


	//----- nvinfo : EIATTR_EXTERNS
	.align		4
        /*0010*/ 	.byte	0x04, 0x0f
        /*0012*/ 	.short	(.L_10 - .L_9)


	//   ....[0]....
	.align		4
.L_9:
        /*0014*/ 	.word	index@(vprintf)


	//----- nvinfo : EIATTR_MERCURY_ISA_VERSION
	.align		4
.L_10:
        /*0018*/ 	.byte	0x03, 0x5f
        /*001a*/ 	.short	0x0101


	//----- nvinfo : EIATTR_VRC_CTA_INIT_COUNT
	.align		4
        /*001c*/ 	.byte	0x02, 0x4a
	.zero		1
	.zero		1


	//----- nvinfo : EIATTR_SYSCALL_OFFSETS
	.align		4
        /*0020*/ 	.byte	0x04, 0x46
        /*0022*/ 	.short	(.L_12 - .L_11)


	//   ....[0]....
.L_11:
        /*0024*/ 	.word	0x00000080


	//----- nvinfo : EIATTR_EXIT_INSTR_OFFSETS
	.align		4
.L_12:
        /*0028*/ 	.byte	0x04, 0x1c
        /*002a*/ 	.short	(.L_14 - .L_13)


	//   ....[0]....
.L_13:
        /*002c*/ 	.word	0x00000090


	//----- nvinfo : EIATTR_SW_WAR
	.align		4
.L_14:
        /*0030*/ 	.byte	0x04, 0x36
        /*0032*/ 	.short	(.L_16 - .L_15)
.L_15:
        /*0034*/ 	.word	0x00000008
.L_16:


//--------------------- .nv.callgraph             --------------------------
	.section	.nv.callgraph,"",@"SHT_CUDA_CALLGRAPH"
	.align	4
	.sectionentsize	8
	.align		4
        /*0000*/ 	.word	0x00000000
	.align		4
        /*0004*/ 	.word	0xffffffff
	.align		4
        /*0008*/ 	.word	index@(_Z16helloWorldKernelv)
	.align		4
        /*000c*/ 	.word	index@(vprintf)
	.align		4
        /*0010*/ 	.word	0x00000000
	.align		4
        /*0014*/ 	.word	0xfffffffe
	.align		4
        /*0018*/ 	.word	0x00000000
	.align		4
        /*001c*/ 	.word	0xfffffffd
	.align		4
        /*0020*/ 	.word	0x00000000
	.align		4
        /*0024*/ 	.word	0xfffffffc


//--------------------- .nv.constant4             --------------------------
	.section	.nv.constant4,"a",@progbits
	.align	8
	.align		8
.nv.constant4:
        /*0000*/ 	.dword	vprintf
	.align		8
        /*0008*/ 	.dword	$str


//--------------------- .text._Z16helloWorldKernelv --------------------------
	.section	.text._Z16helloWorldKernelv,"ax",@progbits
	.align	128
        .global         _Z16helloWorldKernelv
        .type           _Z16helloWorldKernelv,@function
        .size           _Z16helloWorldKernelv,(.L_x_2 - _Z16helloWorldKernelv)
        .other          _Z16helloWorldKernelv,@"STO_CUDA_ENTRY STV_DEFAULT"
_Z16helloWorldKernelv:
.text._Z16helloWorldKernelv:
[----:B------:R-:W0:Y:S01]  /*0000*/  LDC R1, c[0x0][0x37c] ;  /* 0x0000df00ff017b82 */ /* 0x000e220000000800 */
[----:B------:R-:W-:Y:S01]  /*0010*/  MOV R0, 0x0 ;  /* 0x0000000000007802 */ /* 0x000fe20000000f00 */
[----:B------:R-:W1:Y:S01]  /*0020*/  LDCU.64 UR4, c[0x4][0x8] ;  /* 0x01000100ff0477ac */ /* 0x000e620008000a00 */
[----:B------:R-:W-:-:S05]  /*0030*/  CS2R R6, SRZ ;  /* 0x0000000000067805 */ /* 0x000fca000001ff00 */
[----:B------:R2:W3:Y:S01]  /*0040*/  LDC.64 R2, c[0x4][R0] ;  /* 0x0100000000027b82 */ /* 0x0004e20000000a00 */
[----:B-1----:R-:W-:Y:S02]  /*0050*/  IMAD.U32 R4, RZ, RZ, UR4 ;  /* 0x00000004ff047e24 */ /* 0x002fe4000f8e00ff */
[----:B--2---:R-:W-:-:S07]  /*0060*/  IMAD.U32 R5, RZ, RZ, UR5 ;  /* 0x00000005ff057e24 */ /* 0x004fce000f8e00ff */
[----:B------:R-:W-:-:S07]  /*0070*/  LEPC R20, `(.L_x_0) ;  /* 0x000000001014794e */ /* 0x000fce0000000000 */
[----:B0--3--:R-:W-:Y:S05]  /*0080*/  CALL.ABS.NOINC R2 ;  /* 0x0000000002007343 */ /* 0x009fea0003c00000 */
.L_x_0:
[----:B------:R-:W-:Y:S05]  /*0090*/  EXIT ;  /* 0x000000000000794d */ /* 0x000fea0003800000 */
.L_x_1:
[----:B------:R-:W-:-:S00]  /*00a0*/  BRA `(.L_x_1) ;  /* 0xfffffffc00fc7947 */ /* 0x000fc0000383ffff */
[----:B------:R-:W-:-:S00]  /*00b0*/  NOP ;  /* 0x0000000000007918 */ /* 0x000fc00000000000 */
        /* <DEDUP_REMOVED lines=12> */
.L_x_2:


//--------------------- .nv.global.init           --------------------------
	.section	.nv.global.init,"aw",@progbits
.nv.global.init:
	.type		$str,@object
	.size		$str,(.L_0 - $str)
$str:
        /*0000*/ 	.byte	0x68, 0x65, 0x6c, 0x6c, 0x6f, 0x20, 0x77, 0x6f, 0x72, 0x6c, 0x64, 0x20, 0x66, 0x72, 0x6f, 0x6d
        /*0010*/ 	.byte	0x20, 0x74, 0x68, 0x65, 0x20, 0x67, 0x70, 0x75, 0x0a, 0x00
.L_0:


//--------------------- .nv.shared.reserved.0     --------------------------
	.section	.nv.shared.reserved.0,"aw",@nobits
	.weak		__nv_reservedSMEM_offset_0_alias
	.size		__nv_reservedSMEM_offset_0_alias, 0, 64
	.other		__nv_reservedSMEM_offset_0_alias,@"STO_CUDA_RESERVED_SHARED STV_DEFAULT"
__nv_reservedSMEM_offset_0_alias:
	.zero		0
	.zero		64


//--------------------- .nv.constant0._Z16helloWorldKernelv --------------------------
	.section	.nv.constant0._Z16helloWorldKernelv,"a",@progbits
	.sectionflags	@""
	.align	4
.nv.constant0._Z16helloWorldKernelv:
	.zero		896


//--------------------- SYMBOLS --------------------------

	.type		.nv.reservedSmem.offset0,@object
	.size		.nv.reservedSmem.offset0,0x4
	.type		vprintf,@function
